//
// Generated by NVIDIA NVVM Compiler
//
// Compiler Build ID: CL-36424714
// Cuda compilation tools, release 13.0, V13.0.88
// Based on NVVM 20.0.0
//

.version 9.0
.target sm_100
.address_size 64

	// .globl	_Z14optimisticEval7ProblemiiPi

.visible .entry _Z14optimisticEval7ProblemiiPi(
	.param .align 8 .b8 _Z14optimisticEval7ProblemiiPi_param_0[56],
	.param .u32 _Z14optimisticEval7ProblemiiPi_param_1,
	.param .u32 _Z14optimisticEval7ProblemiiPi_param_2,
	.param .u64 .ptr .align 1 _Z14optimisticEval7ProblemiiPi_param_3
)
{
	.reg .pred 	%p<12>;
	.reg .b32 	%r<258>;
	.reg .b64 	%rd<24>;

	ld.param.v2.u32 	{%r49, %r50}, [_Z14optimisticEval7ProblemiiPi_param_0];
	ld.param.u64 	%rd4, [_Z14optimisticEval7ProblemiiPi_param_0+32];
	ld.param.u64 	%rd3, [_Z14optimisticEval7ProblemiiPi_param_0+24];
	ld.param.u32 	%r54, [_Z14optimisticEval7ProblemiiPi_param_1];
	ld.param.u32 	%r55, [_Z14optimisticEval7ProblemiiPi_param_2];
	cvta.to.global.u64 	%rd1, %rd3;
	cvta.to.global.u64 	%rd2, %rd4;
	mov.u32 	%r57, %ctaid.x;
	mov.u32 	%r58, %ntid.x;
	mov.u32 	%r59, %tid.x;
	mad.lo.s32 	%r1, %r57, %r58, %r59;
	mov.u32 	%r60, %ctaid.y;
	mov.u32 	%r61, %ntid.y;
	mov.u32 	%r62, %tid.y;
	mad.lo.s32 	%r2, %r60, %r61, %r62;
	sub.s32 	%r63, %r1, %r54;
	max.s32 	%r3, %r63, 0;
	add.s32 	%r64, %r49, -1;
	add.s32 	%r65, %r54, %r1;
	min.s32 	%r4, %r64, %r65;
	setp.gt.s32 	%p1, %r3, %r4;
	mov.b32 	%r256, 0;
	@%p1 bra 	$L__BB0_15;
	add.s32 	%r5, %r2, %r54;
	sub.s32 	%r6, %r2, %r54;
	mov.b32 	%r239, 0;
	mov.u32 	%r240, %r3;
	mov.u32 	%r256, %r239;
$L__BB0_2:
	mov.u32 	%r8, %r240;
	sub.s32 	%r67, %r3, %r1;
	add.s32 	%r68, %r67, %r239;
	add.s32 	%r69, %r3, %r239;
	sub.s32 	%r70, %r1, %r69;
	max.s32 	%r71, %r68, %r70;
	sub.s32 	%r72, %r5, %r71;
	add.s32 	%r73, %r50, -1;
	min.s32 	%r74, %r72, %r73;
	add.s32 	%r75, %r6, %r71;
	max.s32 	%r76, %r75, 0;
	sub.s32 	%r12, %r74, %r76;
	add.s32 	%r11, %r12, 1;
	sub.s32 	%r77, %r1, %r8;
	abs.s32 	%r13, %r77;
	sub.s32 	%r78, %r54, %r13;
	sub.s32 	%r79, %r2, %r78;
	max.s32 	%r248, %r79, 0;
	add.s32 	%r80, %r78, %r2;
	min.s32 	%r81, %r73, %r80;
	setp.gt.s32 	%p2, %r248, %r81;
	@%p2 bra 	$L__BB0_14;
	mul.lo.s32 	%r15, %r8, %r50;
	setp.lt.u32 	%p3, %r12, 7;
	@%p3 bra 	$L__BB0_6;
	sub.s32 	%r83, %r2, %r248;
	add.s32 	%r244, %r83, -3;
	add.s32 	%r243, %r248, %r15;
	and.b32  	%r84, %r11, -8;
	neg.s32 	%r242, %r84;
$L__BB0_5:
	.pragma "nounroll";
	add.s32 	%r85, %r244, 3;
	abs.s32 	%r86, %r85;
	add.s32 	%r87, %r86, %r13;
	mul.wide.s32 	%rd8, %r243, 4;
	add.s64 	%rd9, %rd2, %rd8;
	ld.global.u32 	%r88, [%rd9];
	mul.lo.s32 	%r89, %r88, %r55;
	add.s64 	%rd10, %rd1, %rd8;
	ld.global.u32 	%r90, [%rd10];
	mul.lo.s32 	%r91, %r90, %r87;
	sub.s32 	%r92, %r89, %r91;
	max.s32 	%r93, %r92, 0;
	add.s32 	%r94, %r93, %r256;
	add.s32 	%r95, %r244, 2;
	abs.s32 	%r96, %r95;
	add.s32 	%r97, %r96, %r13;
	ld.global.u32 	%r98, [%rd9+4];
	mul.lo.s32 	%r99, %r98, %r55;
	ld.global.u32 	%r100, [%rd10+4];
	mul.lo.s32 	%r101, %r100, %r97;
	sub.s32 	%r102, %r99, %r101;
	max.s32 	%r103, %r102, 0;
	add.s32 	%r104, %r103, %r94;
	add.s32 	%r105, %r244, 1;
	abs.s32 	%r106, %r105;
	add.s32 	%r107, %r106, %r13;
	ld.global.u32 	%r108, [%rd9+8];
	mul.lo.s32 	%r109, %r108, %r55;
	ld.global.u32 	%r110, [%rd10+8];
	mul.lo.s32 	%r111, %r110, %r107;
	sub.s32 	%r112, %r109, %r111;
	max.s32 	%r113, %r112, 0;
	add.s32 	%r114, %r113, %r104;
	add.s32 	%r115, %r244, -4;
	abs.s32 	%r116, %r244;
	add.s32 	%r117, %r116, %r13;
	ld.global.u32 	%r118, [%rd9+12];
	mul.lo.s32 	%r119, %r118, %r55;
	ld.global.u32 	%r120, [%rd10+12];
	mul.lo.s32 	%r121, %r120, %r117;
	sub.s32 	%r122, %r119, %r121;
	max.s32 	%r123, %r122, 0;
	add.s32 	%r124, %r123, %r114;
	add.s32 	%r125, %r244, -1;
	abs.s32 	%r126, %r125;
	add.s32 	%r127, %r126, %r13;
	ld.global.u32 	%r128, [%rd9+16];
	mul.lo.s32 	%r129, %r128, %r55;
	ld.global.u32 	%r130, [%rd10+16];
	mul.lo.s32 	%r131, %r130, %r127;
	sub.s32 	%r132, %r129, %r131;
	max.s32 	%r133, %r132, 0;
	add.s32 	%r134, %r133, %r124;
	add.s32 	%r135, %r244, -2;
	abs.s32 	%r136, %r135;
	add.s32 	%r137, %r136, %r13;
	ld.global.u32 	%r138, [%rd9+20];
	mul.lo.s32 	%r139, %r138, %r55;
	ld.global.u32 	%r140, [%rd10+20];
	mul.lo.s32 	%r141, %r140, %r137;
	sub.s32 	%r142, %r139, %r141;
	max.s32 	%r143, %r142, 0;
	add.s32 	%r144, %r143, %r134;
	add.s32 	%r145, %r244, -3;
	abs.s32 	%r146, %r145;
	add.s32 	%r147, %r146, %r13;
	ld.global.u32 	%r148, [%rd9+24];
	mul.lo.s32 	%r149, %r148, %r55;
	ld.global.u32 	%r150, [%rd10+24];
	mul.lo.s32 	%r151, %r150, %r147;
	sub.s32 	%r152, %r149, %r151;
	max.s32 	%r153, %r152, 0;
	add.s32 	%r154, %r153, %r144;
	abs.s32 	%r155, %r115;
	add.s32 	%r156, %r155, %r13;
	ld.global.u32 	%r157, [%rd9+28];
	mul.lo.s32 	%r158, %r157, %r55;
	ld.global.u32 	%r159, [%rd10+28];
	mul.lo.s32 	%r160, %r159, %r156;
	sub.s32 	%r161, %r158, %r160;
	max.s32 	%r162, %r161, 0;
	add.s32 	%r256, %r162, %r154;
	add.s32 	%r248, %r248, 8;
	add.s32 	%r244, %r244, -8;
	add.s32 	%r243, %r243, 8;
	add.s32 	%r242, %r242, 8;
	setp.ne.s32 	%p4, %r242, 0;
	@%p4 bra 	$L__BB0_5;
$L__BB0_6:
	and.b32  	%r32, %r11, 7;
	setp.eq.s32 	%p5, %r32, 0;
	@%p5 bra 	$L__BB0_14;
	setp.lt.u32 	%p6, %r32, 4;
	@%p6 bra 	$L__BB0_9;
	sub.s32 	%r164, %r2, %r248;
	abs.s32 	%r165, %r164;
	add.s32 	%r166, %r165, %r13;
	add.s32 	%r167, %r248, %r15;
	mul.wide.s32 	%rd11, %r167, 4;
	add.s64 	%rd12, %rd2, %rd11;
	ld.global.u32 	%r168, [%rd12];
	mul.lo.s32 	%r169, %r168, %r55;
	add.s64 	%rd13, %rd1, %rd11;
	ld.global.u32 	%r170, [%rd13];
	mul.lo.s32 	%r171, %r170, %r166;
	sub.s32 	%r172, %r169, %r171;
	max.s32 	%r173, %r172, 0;
	add.s32 	%r174, %r173, %r256;
	not.b32 	%r175, %r248;
	add.s32 	%r176, %r2, %r175;
	abs.s32 	%r177, %r176;
	add.s32 	%r178, %r177, %r13;
	ld.global.u32 	%r179, [%rd12+4];
	mul.lo.s32 	%r180, %r179, %r55;
	ld.global.u32 	%r181, [%rd13+4];
	mul.lo.s32 	%r182, %r181, %r178;
	sub.s32 	%r183, %r180, %r182;
	max.s32 	%r184, %r183, 0;
	add.s32 	%r185, %r184, %r174;
	add.s32 	%r186, %r164, -2;
	abs.s32 	%r187, %r186;
	add.s32 	%r188, %r187, %r13;
	ld.global.u32 	%r189, [%rd12+8];
	mul.lo.s32 	%r190, %r189, %r55;
	ld.global.u32 	%r191, [%rd13+8];
	mul.lo.s32 	%r192, %r191, %r188;
	sub.s32 	%r193, %r190, %r192;
	max.s32 	%r194, %r193, 0;
	add.s32 	%r195, %r194, %r185;
	add.s32 	%r196, %r164, -3;
	abs.s32 	%r197, %r196;
	add.s32 	%r198, %r197, %r13;
	ld.global.u32 	%r199, [%rd12+12];
	mul.lo.s32 	%r200, %r199, %r55;
	ld.global.u32 	%r201, [%rd13+12];
	mul.lo.s32 	%r202, %r201, %r198;
	sub.s32 	%r203, %r200, %r202;
	max.s32 	%r204, %r203, 0;
	add.s32 	%r256, %r204, %r195;
	add.s32 	%r248, %r248, 4;
$L__BB0_9:
	and.b32  	%r38, %r11, 3;
	setp.eq.s32 	%p7, %r38, 0;
	@%p7 bra 	$L__BB0_14;
	setp.eq.s32 	%p8, %r38, 1;
	@%p8 bra 	$L__BB0_12;
	sub.s32 	%r206, %r2, %r248;
	abs.s32 	%r207, %r206;
	add.s32 	%r208, %r207, %r13;
	add.s32 	%r209, %r248, %r15;
	mul.wide.s32 	%rd14, %r209, 4;
	add.s64 	%rd15, %rd2, %rd14;
	ld.global.u32 	%r210, [%rd15];
	mul.lo.s32 	%r211, %r210, %r55;
	add.s64 	%rd16, %rd1, %rd14;
	ld.global.u32 	%r212, [%rd16];
	mul.lo.s32 	%r213, %r212, %r208;
	sub.s32 	%r214, %r211, %r213;
	max.s32 	%r215, %r214, 0;
	add.s32 	%r216, %r215, %r256;
	not.b32 	%r217, %r248;
	add.s32 	%r218, %r2, %r217;
	abs.s32 	%r219, %r218;
	add.s32 	%r220, %r219, %r13;
	ld.global.u32 	%r221, [%rd15+4];
	mul.lo.s32 	%r222, %r221, %r55;
	ld.global.u32 	%r223, [%rd16+4];
	mul.lo.s32 	%r224, %r223, %r220;
	sub.s32 	%r225, %r222, %r224;
	max.s32 	%r226, %r225, 0;
	add.s32 	%r256, %r226, %r216;
	add.s32 	%r248, %r248, 2;
$L__BB0_12:
	and.b32  	%r227, %r11, 1;
	setp.eq.b32 	%p9, %r227, 1;
	not.pred 	%p10, %p9;
	@%p10 bra 	$L__BB0_14;
	sub.s32 	%r228, %r2, %r248;
	abs.s32 	%r229, %r228;
	add.s32 	%r230, %r229, %r13;
	add.s32 	%r231, %r248, %r15;
	mul.wide.s32 	%rd17, %r231, 4;
	add.s64 	%rd18, %rd2, %rd17;
	ld.global.u32 	%r232, [%rd18];
	mul.lo.s32 	%r233, %r232, %r55;
	add.s64 	%rd19, %rd1, %rd17;
	ld.global.u32 	%r234, [%rd19];
	mul.lo.s32 	%r235, %r234, %r230;
	sub.s32 	%r236, %r233, %r235;
	max.s32 	%r237, %r236, 0;
	add.s32 	%r256, %r237, %r256;
$L__BB0_14:
	add.s32 	%r240, %r8, 1;
	setp.lt.s32 	%p11, %r8, %r4;
	add.s32 	%r239, %r239, 1;
	@%p11 bra 	$L__BB0_2;
$L__BB0_15:
	ld.param.u64 	%rd23, [_Z14optimisticEval7ProblemiiPi_param_3];
	cvta.to.global.u64 	%rd20, %rd23;
	mad.lo.s32 	%r238, %r50, %r1, %r2;
	mul.wide.s32 	%rd21, %r238, 4;
	add.s64 	%rd22, %rd20, %rd21;
	st.global.u32 	[%rd22], %r256;
	ret;

}


// ===== COMPILED SASS (sm_100) =====

	.target	sm_100

	.elftype	@"ET_EXEC"


//--------------------- .note.nv.tkinfo           --------------------------
	.section	.note.nv.tkinfo,"",@"SHT_NOTE"
	.sectionflags	@"SHF_NOTE_NV_TKINFO"
	.tkinfo
        /*0018*/ 	.word	0x00000002
        /*0030*/ 	.string	""
        /*0030*/ 	.string	"ptxas"
        /*0030*/ 	.string	"Cuda compilation tools, release 13.0, V13.0.88"
        /*0030*/ 	.string	"Build cuda_13.0.r13.0/compiler.36424714_0"
        /*0030*/ 	.string	"-arch sm_100 -m 64 "



//--------------------- .note.nv.cuinfo           --------------------------
	.section	.note.nv.cuinfo,"",@"SHT_NOTE"
	.sectionflags	@"SHF_NOTE_NV_CUINFO"
        /*0018*/ 	.short	0x0002
        /*001a*/ 	.short	0x0064
        /*001c*/ 	.short	0x0082
	.zero		2


//--------------------- .nv.info                  --------------------------
	.section	.nv.info,"",@"SHT_CUDA_INFO"
	.align	4


	//----- nvinfo : EIATTR_REGCOUNT
	.align		4
        /*0000*/ 	.byte	0x04, 0x2f
        /*0002*/ 	.short	(.L_1 - .L_0)
	.align		4
.L_0:
        /*0004*/ 	.word	index@(_Z14optimisticEval7ProblemiiPi)
        /*0008*/ 	.word	0x00000020


	//----- nvinfo : EIATTR_FRAME_SIZE
	.align		4
.L_1:
        /*000c*/ 	.byte	0x04, 0x11
        /*000e*/ 	.short	(.L_3 - .L_2)
	.align		4
.L_2:
        /*0010*/ 	.word	index@(_Z14optimisticEval7ProblemiiPi)
        /*0014*/ 	.word	0x00000000


	//----- nvinfo : EIATTR_MIN_STACK_SIZE
	.align		4
.L_3:
        /*0018*/ 	.byte	0x04, 0x12
        /*001a*/ 	.short	(.L_5 - .L_4)
	.align		4
.L_4:
        /*001c*/ 	.word	index@(_Z14optimisticEval7ProblemiiPi)
        /*0020*/ 	.word	0x00000000
.L_5:


//--------------------- .nv.compat                --------------------------
	.section	.nv.compat,"",@"SHT_CUDA_COMPAT_INFO"
	.align	4
        /*0000*/ 	.byte	0x02, 0x09, 0x00, 0x00, 0x02, 0x02, 0x01, 0x00, 0x02, 0x05, 0x05, 0x00, 0x03, 0x07, 0x01, 0x01
        /*0010*/ 	.byte	0x02, 0x03, 0x00, 0x00, 0x02, 0x06, 0x01, 0x00, 0x04, 0x0b, 0x08, 0x00, 0x09, 0x00, 0x00, 0x00
        /*0020*/ 	.byte	0x00, 0x00, 0x00, 0x00


//--------------------- .nv.info._Z14optimisticEval7ProblemiiPi --------------------------
	.section	.nv.info._Z14optimisticEval7ProblemiiPi,"",@"SHT_CUDA_INFO"
	.sectionflags	@""
	.align	4


	//----- nvinfo : EIATTR_CUDA_API_VERSION
	.align		4
        /*0000*/ 	.byte	0x04, 0x37
        /*0002*/ 	.short	(.L_7 - .L_6)
.L_6:
        /*0004*/ 	.word	0x00000082


	//----- nvinfo : EIATTR_KPARAM_INFO
	.align		4
.L_7:
        /*0008*/ 	.byte	0x04, 0x17
        /*000a*/ 	.short	(.L_9 - .L_8)
.L_8:
        /*000c*/ 	.word	0x00000000
        /*0010*/ 	.short	0x0003
        /*0012*/ 	.short	0x0040
        /*0014*/ 	.byte	0x00, 0xf5, 0x21, 0x00


	//----- nvinfo : EIATTR_KPARAM_INFO
	.align		4
.L_9:
        /*0018*/ 	.byte	0x04, 0x17
        /*001a*/ 	.short	(.L_11 - .L_10)
.L_10:
        /*001c*/ 	.word	0x00000000
        /*0020*/ 	.short	0x0002
        /*0022*/ 	.short	0x003c
        /*0024*/ 	.byte	0x00, 0xf0, 0x11, 0x00


	//----- nvinfo : EIATTR_KPARAM_INFO
	.align		4
.L_11:
        /*0028*/ 	.byte	0x04, 0x17
        /*002a*/ 	.short	(.L_13 - .L_12)
.L_12:
        /*002c*/ 	.word	0x00000000
        /*0030*/ 	.short	0x0001
        /*0032*/ 	.short	0x0038
        /*0034*/ 	.byte	0x00, 0xf0, 0x11, 0x00


	//----- nvinfo : EIATTR_KPARAM_INFO
	.align		4
.L_13:
        /*0038*/ 	.byte	0x04, 0x17
        /*003a*/ 	.short	(.L_15 - .L_14)
.L_14:
        /*003c*/ 	.word	0x00000000
        /*0040*/ 	.short	0x0000
        /*0042*/ 	.short	0x0000
        /*0044*/ 	.byte	0x00, 0xf0, 0xe1, 0x00


	//----- nvinfo : EIATTR_SPARSE_MMA_MASK
	.align		4
.L_15:
        /*0048*/ 	.byte	0x03, 0x50
        /*004a*/ 	.short	0x0000


	//----- nvinfo : EIATTR_MAXREG_COUNT
	.align		4
        /*004c*/ 	.byte	0x03, 0x1b
        /*004e*/ 	.short	0x00ff


	//----- nvinfo : EIATTR_MERCURY_ISA_VERSION
	.align		4
        /*0050*/ 	.byte	0x03, 0x5f
        /*0052*/ 	.short	0x0101


	//----- nvinfo : EIATTR_VRC_CTA_INIT_COUNT
	.align		4
        /*0054*/ 	.byte	0x02, 0x4a
	.zero		1
	.zero		1


	//----- nvinfo : EIATTR_EXIT_INSTR_OFFSETS
	.align		4
        /*0058*/ 	.byte	0x04, 0x1c
        /*005a*/ 	.short	(.L_17 - .L_16)


	//   ....[0]....
.L_16:
        /*005c*/ 	.word	0x00000ed0


	//----- nvinfo : EIATTR_CRS_STACK_SIZE
	.align		4
.L_17:
        /*0060*/ 	.byte	0x04, 0x1e
        /*0062*/ 	.short	(.L_19 - .L_18)
.L_18:
        /*0064*/ 	.word	0x00000000


	//----- nvinfo : EIATTR_CBANK_PARAM_SIZE
	.align		4
.L_19:
        /*0068*/ 	.byte	0x03, 0x19
        /*006a*/ 	.short	0x0048


	//----- nvinfo : EIATTR_PARAM_CBANK
	.align		4
        /*006c*/ 	.byte	0x04, 0x0a
        /*006e*/ 	.short	(.L_21 - .L_20)
	.align		4
.L_20:
        /*0070*/ 	.word	index@(.nv.constant0._Z14optimisticEval7ProblemiiPi)
        /*0074*/ 	.short	0x0380
        /*0076*/ 	.short	0x0048


	//----- nvinfo : EIATTR_SW_WAR
	.align		4
.L_21:
        /*0078*/ 	.byte	0x04, 0x36
        /*007a*/ 	.short	(.L_23 - .L_22)
.L_22:
        /*007c*/ 	.word	0x00000008
.L_23:


//--------------------- .nv.callgraph             --------------------------
	.section	.nv.callgraph,"",@"SHT_CUDA_CALLGRAPH"
	.align	4
	.sectionentsize	8
	.align		4
        /*0000*/ 	.word	0x00000000
	.align		4
        /*0004*/ 	.word	0xffffffff
	.align		4
        /*0008*/ 	.word	0x00000000
	.align		4
        /*000c*/ 	.word	0xfffffffe
	.align		4
        /*0010*/ 	.word	0x00000000
	.align		4
        /*0014*/ 	.word	0xfffffffd
	.align		4
        /*0018*/ 	.word	0x00000000
	.align		4
        /*001c*/ 	.word	0xfffffffc


//--------------------- .text._Z14optimisticEval7ProblemiiPi --------------------------
	.section	.text._Z14optimisticEval7ProblemiiPi,"ax",@progbits
	.align	128
        .global         _Z14optimisticEval7ProblemiiPi
        .type           _Z14optimisticEval7ProblemiiPi,@function
        .size           _Z14optimisticEval7ProblemiiPi,(.L_x_13 - _Z14optimisticEval7ProblemiiPi)
        .other          _Z14optimisticEval7ProblemiiPi,@"STO_CUDA_ENTRY STV_DEFAULT"
_Z14optimisticEval7ProblemiiPi:
.text._Z14optimisticEval7ProblemiiPi:
[----:B------:R-:W-:Y:S01]  /*0000*/  LDC R1, c[0x0][0x37c] ;  /* 0x0000df00ff017b82 */ /* 0x000fe20000000800 */
[----:B------:R-:W0:Y:S07]  /*0010*/  S2R R3, SR_TID.X ;  /* 0x0000000000037919 */ /* 0x000e2e0000002100 */
[----:B------:R-:W0:Y:S01]  /*0020*/  S2UR UR4, SR_CTAID.X ;  /* 0x00000000000479c3 */ /* 0x000e220000002500 */
[----:B------:R-:W1:Y:S01]  /*0030*/  LDCU UR7, c[0x0][0x3b8] ;  /* 0x00007700ff0777ac */ /* 0x000e620008000800 */
[----:B------:R-:W-:Y:S01]  /*0040*/  BSSY.RECONVERGENT B1, `(.L_x_0) ;  /* 0x00000e3000017945 */ /* 0x000fe20003800200 */
[----:B------:R-:W2:Y:S01]  /*0050*/  S2R R0, SR_TID.Y ;  /* 0x0000000000007919 */ /* 0x000ea20000002200 */
[----:B------:R-:W-:Y:S01]  /*0060*/  IMAD.MOV.U32 R12, RZ, RZ, RZ ;  /* 0x000000ffff0c7224 */ /* 0x000fe200078e00ff */
[----:B------:R-:W3:Y:S03]  /*0070*/  LDCU UR8, c[0x0][0x3bc] ;  /* 0x00007780ff0877ac */ /* 0x000ee60008000800 */
[----:B------:R-:W0:Y:S08]  /*0080*/  LDC R16, c[0x0][0x360] ;  /* 0x0000d800ff107b82 */ /* 0x000e300000000800 */
[----:B------:R-:W4:Y:S08]  /*0090*/  LDC R2, c[0x0][0x380] ;  /* 0x0000e000ff027b82 */ /* 0x000f300000000800 */
[----:B------:R-:W2:Y:S01]  /*00a0*/  S2UR UR6, SR_CTAID.Y ;  /* 0x00000000000679c3 */ /* 0x000ea20000002600 */
[----:B0-----:R-:W-:-:S07]  /*00b0*/  IMAD R16, R16, UR4, R3 ;  /* 0x0000000410107c24 */ /* 0x001fce000f8e0203 */
[----:B------:R-:W2:Y:S01]  /*00c0*/  LDC R13, c[0x0][0x364] ;  /* 0x0000d900ff0d7b82 */ /* 0x000ea20000000800 */
[----:B------:R-:W0:Y:S01]  /*00d0*/  LDCU.64 UR4, c[0x0][0x358] ;  /* 0x00006b00ff0477ac */ /* 0x000e220008000a00 */
[C---:B-1----:R-:W-:Y:S01]  /*00e0*/  VIADD R15, R16.reuse, UR7 ;  /* 0x00000007100f7c36 */ /* 0x042fe20008000000 */
[----:B------:R-:W-:-:S04]  /*00f0*/  VIADDMNMX R14, R16, -UR7, RZ, !PT ;  /* 0x80000007100e7c46 */ /* 0x000fc8000f8001ff */
[----:B----4-:R-:W-:-:S04]  /*0100*/  VIADDMNMX R15, R2, 0xffffffff, R15, PT ;  /* 0xffffffff020f7846 */ /* 0x010fc8000380010f */
[----:B------:R-:W-:Y:S01]  /*0110*/  ISETP.GT.AND P0, PT, R14, R15, PT ;  /* 0x0000000f0e00720c */ /* 0x000fe20003f04270 */
[----:B--2---:R-:W-:-:S12]  /*0120*/  IMAD R13, R13, UR6, R0 ;  /* 0x000000060d0d7c24 */ /* 0x004fd8000f8e0200 */
[----:B0--3--:R-:W-:Y:S05]  /*0130*/  @P0 BRA `(.L_x_1) ;  /* 0x0000000c004c0947 */ /* 0x009fea0003800000 */
[C---:B------:R-:W-:Y:S01]  /*0140*/  IADD3 R11, PT, PT, R13.reuse, UR7, RZ ;  /* 0x000000070d0b7c10 */ /* 0x040fe2000fffe0ff */
[----:B------:R-:W-:Y:S01]  /*0150*/  VIADD R10, R13, -UR7 ;  /* 0x800000070d0a7c36 */ /* 0x000fe20008000000 */
[----:B------:R-:W-:Y:S01]  /*0160*/  MOV R8, R14 ;  /* 0x0000000e00087202 */ /* 0x000fe20000000f00 */
[----:B------:R-:W-:Y:S02]  /*0170*/  IMAD.MOV.U32 R9, RZ, RZ, RZ ;  /* 0x000000ffff097224 */ /* 0x000fe400078e00ff */
[----:B------:R-:W-:-:S07]  /*0180*/  IMAD.MOV.U32 R12, RZ, RZ, RZ ;  /* 0x000000ffff0c7224 */ /* 0x000fce00078e00ff */
.L_x_11:
[----:B------:R-:W0:Y:S01]  /*0190*/  LDC R7, c[0x0][0x384] ;  /* 0x0000e100ff077b82 */ /* 0x000e220000000800 */
[----:B------:R-:W1:Y:S01]  /*01a0*/  LDCU UR6, c[0x0][0x3b8] ;  /* 0x00007700ff0677ac */ /* 0x000e620008000800 */
[C---:B------:R-:W-:Y:S01]  /*01b0*/  IMAD.IADD R24, R16.reuse, 0x1, -R8 ;  /* 0x0000000110187824 */ /* 0x040fe200078e0a08 */
[-C--:B------:R-:W-:Y:S01]  /*01c0*/  IADD3 R0, PT, PT, R9, R14.reuse, -R16 ;  /* 0x0000000e09007210 */ /* 0x080fe20007ffe810 */
[----:B------:R-:W-:Y:S01]  /*01d0*/  BSSY.RECONVERGENT B0, `(.L_x_2) ;  /* 0x00000c5000007945 */ /* 0x000fe20003800200 */
[----:B------:R-:W-:Y:S02]  /*01e0*/  IADD3 R3, PT, PT, R16, -R14, -R9 ;  /* 0x8000000e10037210 */ /* 0x000fe40007ffe809 */
[----:B------:R-:W-:Y:S02]  /*01f0*/  IABS R17, R24 ;  /* 0x0000001800117213 */ /* 0x000fe40000000000 */
[----:B------:R-:W-:-:S04]  /*0200*/  VIMNMX R0, PT, PT, R0, R3, !PT ;  /* 0x0000000300007248 */ /* 0x000fc80007fe0100 */
[----:B------:R-:W-:Y:S02]  /*0210*/  VIADDMNMX R3, R10, R0, RZ, !PT ;  /* 0x000000000a037246 */ /* 0x000fe400078001ff */
[----:B-1----:R-:W-:-:S04]  /*0220*/  IADD3 R4, PT, PT, -R17, UR6, RZ ;  /* 0x0000000611047c10 */ /* 0x002fc8000fffe1ff */
[----:B------:R-:W-:Y:S02]  /*0230*/  VIADDMNMX R6, R13, -R4, RZ, !PT ;  /* 0x800000040d067246 */ /* 0x000fe400078001ff */
[----:B0-----:R-:W-:-:S04]  /*0240*/  IADD3 R2, PT, PT, R7, -0x1, RZ ;  /* 0xffffffff07027810 */ /* 0x001fc80007ffe0ff */
[--C-:B------:R-:W-:Y:S02]  /*0250*/  VIADDMNMX R5, R4, R13, R2.reuse, PT ;  /* 0x0000000d04057246 */ /* 0x100fe40003800102 */
[----:B------:R-:W-:Y:S02]  /*0260*/  VIADDMNMX R2, R11, -R0, R2, PT ;  /* 0x800000000b027246 */ /* 0x000fe40003800102 */
[----:B------:R-:W-:-:S03]  /*0270*/  ISETP.GT.AND P0, PT, R6, R5, PT ;  /* 0x000000050600720c */ /* 0x000fc60003f04270 */
[----:B------:R-:W-:-:S10]  /*0280*/  IMAD.IADD R2, R2, 0x1, -R3 ;  /* 0x0000000102027824 */ /* 0x000fd400078e0a03 */
[----:B------:R-:W-:Y:S05]  /*0290*/  @P0 BRA `(.L_x_3) ;  /* 0x0000000800e00947 */ /* 0x000fea0003800000 */
[C---:B------:R-:W-:Y:S01]  /*02a0*/  ISETP.GE.U32.AND P0, PT, R2.reuse, 0x7, PT ;  /* 0x000000070200780c */ /* 0x040fe20003f06070 */
[----:B------:R-:W-:Y:S01]  /*02b0*/  BSSY.RECONVERGENT B2, `(.L_x_4) ;  /* 0x0000055000027945 */ /* 0x000fe20003800200 */
[----:B------:R-:W-:-:S11]  /*02c0*/  VIADD R0, R2, 0x1 ;  /* 0x0000000102007836 */ /* 0x000fd60000000000 */
[----:B------:R-:W-:Y:S05]  /*02d0*/  @!P0 BRA `(.L_x_5) ;  /* 0x0000000400488947 */ /* 0x000fea0003800000 */
[----:B------:R-:W-:Y:S01]  /*02e0*/  LOP3.LUT R18, R0, 0xfffffff8, RZ, 0xc0, !PT ;  /* 0xfffffff800127812 */ /* 0x000fe200078ec0ff */
[--C-:B------:R-:W-:Y:S01]  /*02f0*/  IMAD R19, R8, R7, R6.reuse ;  /* 0x0000000708137224 */ /* 0x100fe200078e0206 */
[----:B------:R-:W-:Y:S02]  /*0300*/  IADD3 R23, PT, PT, R13, -0x3, -R6 ;  /* 0xfffffffd0d177810 */ /* 0x000fe40007ffe806 */
[----:B------:R-:W-:-:S07]  /*0310*/  IADD3 R18, PT, PT, -R18, RZ, RZ ;  /* 0x000000ff12127210 */ /* 0x000fce0007ffe1ff */
.L_x_6:
[----:B------:R-:W0:Y:S08]  /*0320*/  LDC.64 R2, c[0x0][0x398] ;  /* 0x0000e600ff027b82 */ /* 0x000e300000000a00 */
[----:B------:R-:W1:Y:S01]  /*0330*/  LDC.64 R4, c[0x0][0x3a0] ;  /* 0x0000e800ff047b82 */ /* 0x000e620000000a00 */
[----:B0-----:R-:W-:-:S05]  /*0340*/  IMAD.WIDE R2, R19, 0x4, R2 ;  /* 0x0000000413027825 */ /* 0x001fca00078e0202 */
[----:B------:R-:W2:Y:S01]  /*0350*/  LDG.E R20, desc[UR4][R2.64] ;  /* 0x0000000402147981 */ /* 0x000ea2000c1e1900 */
[----:B-1----:R-:W-:-:S03]  /*0360*/  IMAD.WIDE R4, R19, 0x4, R4 ;  /* 0x0000000413047825 */ /* 0x002fc600078e0204 */
[----:B------:R-:W3:Y:S04]  /*0370*/  LDG.E R22, desc[UR4][R2.64+0x4] ;  /* 0x0000040402167981 */ /* 0x000ee8000c1e1900 */
[----:B------:R-:W4:Y:S04]  /*0380*/  LDG.E R25, desc[UR4][R4.64] ;  /* 0x0000000404197981 */ /* 0x000f28000c1e1900 */
[----:B------:R-:W5:Y:S01]  /*0390*/  LDG.E R21, desc[UR4][R4.64+0x4] ;  /* 0x0000040404157981 */ /* 0x000f62000c1e1900 */
[----:B------:R-:W-:-:S03]  /*03a0*/  VIADD R17, R23, 0x3 ;  /* 0x0000000317117836 */ /* 0x000fc60000000000 */
[----:B------:R-:W5:Y:S02]  /*03b0*/  LDG.E R28, desc[UR4][R4.64+0x1c] ;  /* 0x00001c04041c7981 */ /* 0x000f64000c1e1900 */
[----:B------:R-:W-:Y:S02]  /*03c0*/  IABS R26, R17 ;  /* 0x00000011001a7213 */ /* 0x000fe40000000000 */
[----:B------:R-:W-:-:S05]  /*03d0*/  IABS R17, R24 ;  /* 0x0000001800117213 */ /* 0x000fca0000000000 */
[----:B------:R-:W-:-:S04]  /*03e0*/  IMAD.IADD R27, R17, 0x1, R26 ;  /* 0x00000001111b7824 */ /* 0x000fc800078e021a */
[----:B--2---:R-:W-:Y:S02]  /*03f0*/  IMAD R26, R27, R20, RZ ;  /* 0x000000141b1a7224 */ /* 0x004fe400078e02ff */
[----:B------:R-:W2:Y:S02]  /*0400*/  LDG.E R20, desc[UR4][R2.64+0x8] ;  /* 0x0000080402147981 */ /* 0x000ea4000c1e1900 */
[----:B----4-:R-:W-:Y:S01]  /*0410*/  IMAD R25, R25, UR8, -R26 ;  /* 0x0000000819197c24 */ /* 0x010fe2000f8e0a1a */
[----:B------:R-:W-:-:S04]  /*0420*/  IADD3 R26, PT, PT, R23, 0x2, RZ ;  /* 0x00000002171a7810 */ /* 0x000fc80007ffe0ff */
[----:B------:R-:W-:-:S05]  /*0430*/  IABS R26, R26 ;  /* 0x0000001a001a7213 */ /* 0x000fca0000000000 */
[----:B------:R-:W-:-:S04]  /*0440*/  IMAD.IADD R27, R17, 0x1, R26 ;  /* 0x00000001111b7824 */ /* 0x000fc800078e021a */
[----:B---3--:R-:W-:Y:S01]  /*0450*/  IMAD R26, R27, R22, RZ ;  /* 0x000000161b1a7224 */ /* 0x008fe200078e02ff */
[----:B------:R-:W-:Y:S01]  /*0460*/  VIMNMX R25, PT, PT, RZ, R25, !PT ;  /* 0x00000019ff197248 */ /* 0x000fe20007fe0100 */
[----:B------:R-:W3:Y:S02]  /*0470*/  LDG.E R22, desc[UR4][R4.64+0x8] ;  /* 0x0000080404167981 */ /* 0x000ee4000c1e1900 */
[----:B-----5:R-:W-:Y:S02]  /*0480*/  IMAD R26, R21, UR8, -R26 ;  /* 0x00000008151a7c24 */ /* 0x020fe4000f8e0a1a */
[----:B------:R-:W4:Y:S03]  /*0490*/  LDG.E R21, desc[UR4][R2.64+0xc] ;  /* 0x00000c0402157981 */ /* 0x000f26000c1e1900 */
[----:B------:R-:W-:-:S04]  /*04a0*/  VIMNMX R26, PT, PT, RZ, R26, !PT ;  /* 0x0000001aff1a7248 */ /* 0x000fc80007fe0100 */
[----:B------:R-:W-:Y:S02]  /*04b0*/  IADD3 R25, PT, PT, R26, R25, R12 ;  /* 0x000000191a197210 */ /* 0x000fe40007ffe00c */
[----:B------:R-:W5:Y:S01]  /*04c0*/  LDG.E R26, desc[UR4][R4.64+0xc] ;  /* 0x00000c04041a7981 */ /* 0x000f62000c1e1900 */
[----:B------:R-:W-:-:S05]  /*04d0*/  VIADD R12, R23, 0x1 ;  /* 0x00000001170c7836 */ /* 0x000fca0000000000 */
[----:B------:R-:W-:-:S04]  /*04e0*/  IABS R12, R12 ;  /* 0x0000000c000c7213 */ /* 0x000fc80000000000 */
[----:B------:R-:W-:Y:S02]  /*04f0*/  IADD3 R27, PT, PT, R17, R12, RZ ;  /* 0x0000000c111b7210 */ /* 0x000fe40007ffe0ff */
[----:B------:R-:W5:Y:S03]  /*0500*/  LDG.E R12, desc[UR4][R2.64+0x10] ;  /* 0x00001004020c7981 */ /* 0x000f66000c1e1900 */
[----:B--2---:R-:W-:Y:S01]  /*0510*/  IMAD R27, R27, R20, RZ ;  /* 0x000000141b1b7224 */ /* 0x004fe200078e02ff */
[----:B------:R-:W-:-:S05]  /*0520*/  IABS R20, R23 ;  /* 0x0000001700147213 */ /* 0x000fca0000000000 */
[----:B------:R-:W-:Y:S02]  /*0530*/  IMAD.IADD R20, R17, 0x1, R20 ;  /* 0x0000000111147824 */ /* 0x000fe400078e0214 */
[----:B---3--:R-:W-:Y:S02]  /*0540*/  IMAD R22, R22, UR8, -R27 ;  /* 0x0000000816167c24 */ /* 0x008fe4000f8e0a1b */
[----:B----4-:R-:W-:-:S03]  /*0550*/  IMAD R21, R20, R21, RZ ;  /* 0x0000001514157224 */ /* 0x010fc600078e02ff */
[----:B------:R-:W-:Y:S01]  /*0560*/  VIMNMX R22, PT, PT, RZ, R22, !PT ;  /* 0x00000016ff167248 */ /* 0x000fe20007fe0100 */
[----:B------:R-:W2:Y:S01]  /*0570*/  LDG.E R20, desc[UR4][R4.64+0x10] ;  /* 0x0000100404147981 */ /* 0x000ea2000c1e1900 */
[----:B-----5:R-:W-:-:S03]  /*0580*/  IMAD R26, R26, UR8, -R21 ;  /* 0x000000081a1a7c24 */ /* 0x020fc6000f8e0a15 */
[----:B------:R-:W3:Y:S02]  /*0590*/  LDG.E R21, desc[UR4][R2.64+0x14] ;  /* 0x0000140402157981 */ /* 0x000ee4000c1e1900 */
[----:B------:R-:W-:-:S04]  /*05a0*/  VIMNMX R26, PT, PT, RZ, R26, !PT ;  /* 0x0000001aff1a7248 */ /* 0x000fc80007fe0100 */
[----:B------:R-:W-:Y:S01]  /*05b0*/  IADD3 R22, PT, PT, R26, R22, R25 ;  /* 0x000000161a167210 */ /* 0x000fe20007ffe019 */
[----:B------:R-:W-:Y:S01]  /*05c0*/  VIADD R26, R23, 0xffffffff ;  /* 0xffffffff171a7836 */ /* 0x000fe20000000000 */
[----:B------:R-:W4:Y:S04]  /*05d0*/  LDG.E R25, desc[UR4][R2.64+0x18] ;  /* 0x0000180402197981 */ /* 0x000f28000c1e1900 */
[----:B------:R-:W-:-:S04]  /*05e0*/  IABS R26, R26 ;  /* 0x0000001a001a7213 */ /* 0x000fc80000000000 */
[----:B------:R-:W-:Y:S02]  /*05f0*/  IADD3 R27, PT, PT, R17, R26, RZ ;  /* 0x0000001a111b7210 */ /* 0x000fe40007ffe0ff */
[----:B------:R0:W5:Y:S03]  /*0600*/  LDG.E R26, desc[UR4][R2.64+0x1c] ;  /* 0x00001c04021a7981 */ /* 0x000166000c1e1900 */
[----:B------:R-:W-:Y:S02]  /*0610*/  IMAD R29, R27, R12, RZ ;  /* 0x0000000c1b1d7224 */ /* 0x000fe400078e02ff */
[----:B------:R-:W5:Y:S04]  /*0620*/  LDG.E R27, desc[UR4][R4.64+0x14] ;  /* 0x00001404041b7981 */ /* 0x000f68000c1e1900 */
[----:B------:R1:W5:Y:S01]  /*0630*/  LDG.E R12, desc[UR4][R4.64+0x18] ;  /* 0x00001804040c7981 */ /* 0x000362000c1e1900 */
[----:B0-----:R-:W-:-:S04]  /*0640*/  IADD3 R2, PT, PT, R23, -0x3, RZ ;  /* 0xfffffffd17027810 */ /* 0x001fc80007ffe0ff */
[----:B------:R-:W-:-:S05]  /*0650*/  IABS R2, R2 ;  /* 0x0000000200027213 */ /* 0x000fca0000000000 */
[----:B------:R-:W-:Y:S02]  /*0660*/  IMAD.IADD R2, R17, 0x1, R2 ;  /* 0x0000000111027824 */ /* 0x000fe400078e0202 */
[----:B------:R-:W-:-:S05]  /*0670*/  VIADD R18, R18, 0x8 ;  /* 0x0000000812127836 */ /* 0x000fca0000000000 */
[----:B------:R-:W-:Y:S01]  /*0680*/  ISETP.NE.AND P0, PT, R18, RZ, PT ;  /* 0x000000ff1200720c */ /* 0x000fe20003f05270 */
[----:B------:R-:W-:Y:S02]  /*0690*/  VIADD R6, R6, 0x8 ;  /* 0x0000000806067836 */ /* 0x000fe40000000000 */
[----:B------:R-:W-:Y:S02]  /*06a0*/  VIADD R19, R19, 0x8 ;  /* 0x0000000813137836 */ /* 0x000fe40000000000 */
[----:B--2---:R-:W-:Y:S02]  /*06b0*/  IMAD R20, R20, UR8, -R29 ;  /* 0x0000000814147c24 */ /* 0x004fe4000f8e0a1d */
[----:B------:R-:W-:-:S05]  /*06c0*/  VIADD R29, R23, 0xfffffffe ;  /* 0xfffffffe171d7836 */ /* 0x000fca0000000000 */
[----:B------:R-:W-:Y:S01]  /*06d0*/  IABS R29, R29 ;  /* 0x0000001d001d7213 */ /* 0x000fe20000000000 */
[----:B----4-:R-:W-:Y:S02]  /*06e0*/  IMAD R25, R2, R25, RZ ;  /* 0x0000001902197224 */ /* 0x010fe400078e02ff */
[----:B------:R-:W-:Y:S02]  /*06f0*/  VIADD R2, R23, 0xfffffffc ;  /* 0xfffffffc17027836 */ /* 0x000fe40000000000 */
[----:B------:R-:W-:-:S03]  /*0700*/  IMAD.IADD R29, R17, 0x1, R29 ;  /* 0x00000001111d7824 */ /* 0x000fc600078e021d */
[----:B------:R-:W-:Y:S01]  /*0710*/  IABS R2, R2 ;  /* 0x0000000200027213 */ /* 0x000fe20000000000 */
[----:B---3--:R-:W-:-:S03]  /*0720*/  IMAD R21, R29, R21, RZ ;  /* 0x000000151d157224 */ /* 0x008fc600078e02ff */
[----:B------:R-:W-:Y:S01]  /*0730*/  IADD3 R3, PT, PT, R17, R2, RZ ;  /* 0x0000000211037210 */ /* 0x000fe20007ffe0ff */
[----:B-----5:R-:W-:-:S04]  /*0740*/  IMAD R21, R27, UR8, -R21 ;  /* 0x000000081b157c24 */ /* 0x020fc8000f8e0a15 */
[----:B-1----:R-:W-:Y:S01]  /*0750*/  IMAD R5, R3, R26, RZ ;  /* 0x0000001a03057224 */ /* 0x002fe200078e02ff */
[----:B------:R-:W-:Y:S01]  /*0760*/  VIMNMX R3, PT, PT, RZ, R20, !PT ;  /* 0x00000014ff037248 */ /* 0x000fe20007fe0100 */
[----:B------:R-:W-:Y:S01]  /*0770*/  IMAD R12, R12, UR8, -R25 ;  /* 0x000000080c0c7c24 */ /* 0x000fe2000f8e0a19 */
[----:B------:R-:W-:Y:S01]  /*0780*/  VIMNMX R21, PT, PT, RZ, R21, !PT ;  /* 0x00000015ff157248 */ /* 0x000fe20007fe0100 */
[----:B------:R-:W-:-:S03]  /*0790*/  IMAD R5, R28, UR8, -R5 ;  /* 0x000000081c057c24 */ /* 0x000fc6000f8e0a05 */
[----:B------:R-:W-:Y:S02]  /*07a0*/  IADD3 R3, PT, PT, R21, R3, R22 ;  /* 0x0000000315037210 */ /* 0x000fe40007ffe016 */
[----:B------:R-:W-:Y:S02]  /*07b0*/  VIMNMX R12, PT, PT, RZ, R12, !PT ;  /* 0x0000000cff0c7248 */ /* 0x000fe40007fe0100 */
[----:B------:R-:W-:Y:S02]  /*07c0*/  VIMNMX R5, PT, PT, RZ, R5, !PT ;  /* 0x00000005ff057248 */ /* 0x000fe40007fe0100 */
[----:B------:R-:W-:Y:S02]  /*07d0*/  IADD3 R23, PT, PT, R23, -0x8, RZ ;  /* 0xfffffff817177810 */ /* 0x000fe40007ffe0ff */
[----:B------:R-:W-:Y:S01]  /*07e0*/  IADD3 R12, PT, PT, R5, R12, R3 ;  /* 0x0000000c050c7210 */ /* 0x000fe20007ffe003 */
[----:B------:R-:W-:Y:S06]  /*07f0*/  @P0 BRA `(.L_x_6) ;  /* 0xfffffff800c80947 */ /* 0x000fec000383ffff */
.L_x_5:
[----:B------:R-:W-:Y:S05]  /*0800*/  BSYNC.RECONVERGENT B2 ;  /* 0x0000000000027941 */ /* 0x000fea0003800200 */
.L_x_4:
[----:B------:R-:W-:-:S13]  /*0810*/  LOP3.LUT P0, R2, R0, 0x7, RZ, 0xc0, !PT ;  /* 0x0000000700027812 */ /* 0x000fda000780c0ff */
[----:B------:R-:W-:Y:S05]  /*0820*/  @!P0 BRA `(.L_x_3) ;  /* 0x00000004007c8947 */ /* 0x000fea0003800000 */
[----:B------:R-:W-:Y:S01]  /*0830*/  ISETP.GE.U32.AND P0, PT, R2, 0x4, PT ;  /* 0x000000040200780c */ /* 0x000fe20003f06070 */
[----:B------:R-:W-:Y:S01]  /*0840*/  BSSY.RECONVERGENT B2, `(.L_x_7) ;  /* 0x000002d000027945 */ /* 0x000fe20003800200 */
[----:B------:R-:W-:-:S11]  /*0850*/  LOP3.LUT P1, R25, R0, 0x3, RZ, 0xc0, !PT ;  /* 0x0000000300197812 */ /* 0x000fd6000782c0ff */
[----:B------:R-:W-:Y:S05]  /*0860*/  @!P0 BRA `(.L_x_8) ;  /* 0x0000000000a88947 */ /* 0x000fea0003800000 */
[----:B------:R-:W0:Y:S01]  /*0870*/  LDC.64 R4, c[0x0][0x398] ;  /* 0x0000e600ff047b82 */ /* 0x000e220000000a00 */
[----:B------:R-:W-:Y:S01]  /*0880*/  IMAD R19, R8, R7, R6 ;  /* 0x0000000708137224 */ /* 0x000fe200078e0206 */
[----:B------:R-:W1:Y:S06]  /*0890*/  LDCU UR6, c[0x0][0x3bc] ;  /* 0x00007780ff0677ac */ /* 0x000e6c0008000800 */
[----:B------:R-:W2:Y:S01]  /*08a0*/  LDC.64 R2, c[0x0][0x3a0] ;  /* 0x0000e800ff027b82 */ /* 0x000ea20000000a00 */
[----:B0-----:R-:W-:-:S05]  /*08b0*/  IMAD.WIDE R4, R19, 0x4, R4 ;  /* 0x0000000413047825 */ /* 0x001fca00078e0204 */
[----:B------:R-:W3:Y:S01]  /*08c0*/  LDG.E R18, desc[UR4][R4.64] ;  /* 0x0000000404127981 */ /* 0x000ee2000c1e1900 */
[----:B--2---:R-:W-:-:S03]  /*08d0*/  IMAD.WIDE R2, R19, 0x4, R2 ;  /* 0x0000000413027825 */ /* 0x004fc600078e0202 */
[----:B------:R-:W2:Y:S04]  /*08e0*/  LDG.E R20, desc[UR4][R4.64+0x4] ;  /* 0x0000040404147981 */ /* 0x000ea8000c1e1900 */
[----:B------:R-:W1:Y:S04]  /*08f0*/  LDG.E R21, desc[UR4][R2.64] ;  /* 0x0000000402157981 */ /* 0x000e68000c1e1900 */
[----:B------:R-:W4:Y:S04]  /*0900*/  LDG.E R19, desc[UR4][R4.64+0x8] ;  /* 0x0000080404137981 */ /* 0x000f28000c1e1900 */
[----:B------:R0:W5:Y:S04]  /*0910*/  LDG.E R22, desc[UR4][R4.64+0xc] ;  /* 0x00000c0404167981 */ /* 0x000168000c1e1900 */
[----:B------:R-:W5:Y:S04]  /*0920*/  LDG.E R24, desc[UR4][R2.64+0x4] ;  /* 0x0000040402187981 */ /* 0x000f68000c1e1900 */
[----:B------:R-:W5:Y:S04]  /*0930*/  LDG.E R23, desc[UR4][R2.64+0x8] ;  /* 0x0000080402177981 */ /* 0x000f68000c1e1900 */
[----:B------:R0:W5:Y:S01]  /*0940*/  LDG.E R26, desc[UR4][R2.64+0xc] ;  /* 0x00000c04021a7981 */ /* 0x000162000c1e1900 */
[----:B------:R-:W-:-:S04]  /*0950*/  IMAD.IADD R27, R13, 0x1, -R6 ;  /* 0x000000010d1b7824 */ /* 0x000fc800078e0a06 */
[C---:B0-----:R-:W-:Y:S01]  /*0960*/  VIADD R4, R27.reuse, 0xfffffffe ;  /* 0xfffffffe1b047836 */ /* 0x041fe20000000000 */
[----:B------:R-:W-:Y:S02]  /*0970*/  IABS R28, R27 ;  /* 0x0000001b001c7213 */ /* 0x000fe40000000000 */
[----:B------:R-:W-:Y:S02]  /*0980*/  IADD3 R27, PT, PT, R27, -0x3, RZ ;  /* 0xfffffffd1b1b7810 */ /* 0x000fe40007ffe0ff */
[----:B------:R-:W-:Y:S02]  /*0990*/  IADD3 R29, PT, PT, R17, R28, RZ ;  /* 0x0000001c111d7210 */ /* 0x000fe40007ffe0ff */
[----:B------:R-:W-:Y:S01]  /*09a0*/  LOP3.LUT R28, RZ, R6, RZ, 0x33, !PT ;  /* 0x00000006ff1c7212 */ /* 0x000fe200078e33ff */
[----:B------:R-:W-:Y:S01]  /*09b0*/  VIADD R6, R6, 0x4 ;  /* 0x0000000406067836 */ /* 0x000fe20000000000 */
[----:B------:R-:W-:-:S03]  /*09c0*/  IABS R4, R4 ;  /* 0x0000000400047213 */ /* 0x000fc60000000000 */
[----:B------:R-:W-:-:S05]  /*09d0*/  IMAD.IADD R28, R13, 0x1, R28 ;  /* 0x000000010d1c7824 */ /* 0x000fca00078e021c */
[----:B------:R-:W-:Y:S02]  /*09e0*/  IABS R2, R28 ;  /* 0x0000001c00027213 */ /* 0x000fe40000000000 */
[----:B------:R-:W-:-:S03]  /*09f0*/  IABS R28, R27 ;  /* 0x0000001b001c7213 */ /* 0x000fc60000000000 */
[C---:B------:R-:W-:Y:S01]  /*0a00*/  IMAD.IADD R3, R17.reuse, 0x1, R2 ;  /* 0x0000000111037824 */ /* 0x040fe200078e0202 */
[C---:B------:R-:W-:Y:S01]  /*0a10*/  IADD3 R5, PT, PT, R17.reuse, R28, RZ ;  /* 0x0000001c11057210 */ /* 0x040fe20007ffe0ff */
[----:B------:R-:W-:Y:S02]  /*0a20*/  IMAD.IADD R2, R17, 0x1, R4 ;  /* 0x0000000111027824 */ /* 0x000fe400078e0204 */
[----:B---3--:R-:W-:Y:S02]  /*0a30*/  IMAD R18, R29, R18, RZ ;  /* 0x000000121d127224 */ /* 0x008fe400078e02ff */
[----:B--2---:R-:W-:Y:S02]  /*0a40*/  IMAD R3, R3, R20, RZ ;  /* 0x0000001403037224 */ /* 0x004fe400078e02ff */
[----:B-1----:R-:W-:Y:S02]  /*0a50*/  IMAD R18, R21, UR6, -R18 ;  /* 0x0000000615127c24 */ /* 0x002fe4000f8e0a12 */
[----:B----4-:R-:W-:-:S02]  /*0a60*/  IMAD R2, R2, R19, RZ ;  /* 0x0000001302027224 */ /* 0x010fc400078e02ff */
[----:B-----5:R-:W-:Y:S02]  /*0a70*/  IMAD R5, R5, R22, RZ ;  /* 0x0000001605057224 */ /* 0x020fe400078e02ff */
[----:B------:R-:W-:Y:S01]  /*0a80*/  IMAD R24, R24, UR6, -R3 ;  /* 0x0000000618187c24 */ /* 0x000fe2000f8e0a03 */
[----:B------:R-:W-:Y:S01]  /*0a90*/  VIMNMX R3, PT, PT, RZ, R18, !PT ;  /* 0x00000012ff037248 */ /* 0x000fe20007fe0100 */
[----:B------:R-:W-:-:S03]  /*0aa0*/  IMAD R2, R23, UR6, -R2 ;  /* 0x0000000617027c24 */ /* 0x000fc6000f8e0a02 */
[----:B------:R-:W-:Y:S01]  /*0ab0*/  VIMNMX R24, PT, PT, RZ, R24, !PT ;  /* 0x00000018ff187248 */ /* 0x000fe20007fe0100 */
[----:B------:R-:W-:Y:S01]  /*0ac0*/  IMAD R5, R26, UR6, -R5 ;  /* 0x000000061a057c24 */ /* 0x000fe2000f8e0a05 */
[----:B------:R-:W-:Y:S02]  /*0ad0*/  VIMNMX R2, PT, PT, RZ, R2, !PT ;  /* 0x00000002ff027248 */ /* 0x000fe40007fe0100 */
[----:B------:R-:W-:Y:S02]  /*0ae0*/  IADD3 R3, PT, PT, R24, R3, R12 ;  /* 0x0000000318037210 */ /* 0x000fe40007ffe00c */
[----:B------:R-:W-:-:S04]  /*0af0*/  VIMNMX R5, PT, PT, RZ, R5, !PT ;  /* 0x00000005ff057248 */ /* 0x000fc80007fe0100 */
[----:B------:R-:W-:-:S07]  /*0b00*/  IADD3 R12, PT, PT, R5, R2, R3 ;  /* 0x00000002050c7210 */ /* 0x000fce0007ffe003 */
.L_x_8:
[----:B------:R-:W-:Y:S05]  /*0b10*/  BSYNC.RECONVERGENT B2 ;  /* 0x0000000000027941 */ /* 0x000fea0003800200 */
.L_x_7:
[----:B------:R-:W-:Y:S05]  /*0b20*/  @!P1 BRA `(.L_x_3) ;  /* 0x0000000000bc9947 */ /* 0x000fea0003800000 */
[----:B------:R-:W-:Y:S01]  /*0b30*/  ISETP.NE.AND P0, PT, R25, 0x1, PT ;  /* 0x000000011900780c */ /* 0x000fe20003f05270 */
[----:B------:R-:W-:Y:S01]  /*0b40*/  BSSY.RECONVERGENT B2, `(.L_x_9) ;  /* 0x000001d000027945 */ /* 0x000fe20003800200 */
[----:B------:R-:W-:-:S04]  /*0b50*/  LOP3.LUT R0, R0, 0x1, RZ, 0xc0, !PT ;  /* 0x0000000100007812 */ /* 0x000fc800078ec0ff */
[----:B------:R-:W-:-:S07]  /*0b60*/  ISETP.NE.U32.AND P1, PT, R0, 0x1, PT ;  /* 0x000000010000780c */ /* 0x000fce0003f25070 */
[----:B------:R-:W-:Y:S06]  /*0b70*/  @!P0 BRA `(.L_x_10) ;  /* 0x0000000000648947 */ /* 0x000fec0003800000 */
[----:B------:R-:W0:Y:S01]  /*0b80*/  LDC.64 R4, c[0x0][0x398] ;  /* 0x0000e600ff047b82 */ /* 0x000e220000000a00 */
[----:B------:R-:W-:-:S07]  /*0b90*/  IMAD R19, R8, R7, R6 ;  /* 0x0000000708137224 */ /* 0x000fce00078e0206 */
[----:B------:R-:W1:Y:S01]  /*0ba0*/  LDC.64 R2, c[0x0][0x3a0] ;  /* 0x0000e800ff027b82 */ /* 0x000e620000000a00 */
[----:B------:R-:W-:Y:S01]  /*0bb0*/  LOP3.LUT R20, RZ, R6, RZ, 0x33, !PT ;  /* 0x00000006ff147212 */ /* 0x000fe200078e33ff */
[----:B------:R-:W-:Y:S01]  /*0bc0*/  IMAD.IADD R0, R13, 0x1, -R6 ;  /* 0x000000010d007824 */ /* 0x000fe200078e0a06 */
[----:B------:R-:W2:Y:S01]  /*0bd0*/  LDCU UR6, c[0x0][0x3bc] ;  /* 0x00007780ff0677ac */ /* 0x000ea20008000800 */
[----:B0-----:R-:W-:-:S05]  /*0be0*/  IMAD.WIDE R4, R19, 0x4, R4 ;  /* 0x0000000413047825 */ /* 0x001fca00078e0204 */
[----:B------:R-:W3:Y:S01]  /*0bf0*/  LDG.E R23, desc[UR4][R4.64+0x4] ;  /* 0x0000040404177981 */ /* 0x000ee2000c1e1900 */
[----:B-1----:R-:W-:-:S03]  /*0c00*/  IMAD.WIDE R2, R19, 0x4, R2 ;  /* 0x0000000413027825 */ /* 0x002fc600078e0202 */
[----:B------:R-:W4:Y:S04]  /*0c10*/  LDG.E R19, desc[UR4][R4.64] ;  /* 0x0000000404137981 */ /* 0x000f28000c1e1900 */
[----:B------:R-:W2:Y:S04]  /*0c20*/  LDG.E R18, desc[UR4][R2.64] ;  /* 0x0000000402127981 */ /* 0x000ea8000c1e1900 */
[----:B------:R-:W5:Y:S01]  /*0c30*/  LDG.E R21, desc[UR4][R2.64+0x4] ;  /* 0x0000040402157981 */ /* 0x000f62000c1e1900 */
[----:B------:R-:W-:Y:S02]  /*0c40*/  IADD3 R20, PT, PT, R13, R20, RZ ;  /* 0x000000140d147210 */ /* 0x000fe40007ffe0ff */
[----:B------:R-:W-:-:S02]  /*0c50*/  IABS R0, R0 ;  /* 0x0000000000007213 */ /* 0x000fc40000000000 */
[----:B------:R-:W-:-:S03]  /*0c60*/  IABS R20, R20 ;  /* 0x0000001400147213 */ /* 0x000fc60000000000 */
[C---:B------:R-:W-:Y:S02]  /*0c70*/  IMAD.IADD R0, R17.reuse, 0x1, R0 ;  /* 0x0000000111007824 */ /* 0x040fe400078e0200 */
[----:B------:R-:W-:Y:S01]  /*0c80*/  IMAD.IADD R20, R17, 0x1, R20 ;  /* 0x0000000111147824 */ /* 0x000fe200078e0214 */
[----:B------:R-:W-:-:S03]  /*0c90*/  IADD3 R6, PT, PT, R6, 0x2, RZ ;  /* 0x0000000206067810 */ /* 0x000fc60007ffe0ff */
[----:B---3--:R-:W-:Y:S02]  /*0ca0*/  IMAD R20, R20, R23, RZ ;  /* 0x0000001714147224 */ /* 0x008fe400078e02ff */
[----:B----4-:R-:W-:-:S04]  /*0cb0*/  IMAD R19, R0, R19, RZ ;  /* 0x0000001300137224 */ /* 0x010fc800078e02ff */
[----:B--2---:R-:W-:Y:S02]  /*0cc0*/  IMAD R18, R18, UR6, -R19 ;  /* 0x0000000612127c24 */ /* 0x004fe4000f8e0a13 */
[----:B-----5:R-:W-:-:S03]  /*0cd0*/  IMAD R20, R21, UR6, -R20 ;  /* 0x0000000615147c24 */ /* 0x020fc6000f8e0a14 */
[----:B------:R-:W-:Y:S02]  /*0ce0*/  VIMNMX R3, PT, PT, RZ, R18, !PT ;  /* 0x00000012ff037248 */ /* 0x000fe40007fe0100 */
[----:B------:R-:W-:-:S04]  /*0cf0*/  VIMNMX R20, PT, PT, RZ, R20, !PT ;  /* 0x00000014ff147248 */ /* 0x000fc80007fe0100 */
[----:B------:R-:W-:-:S07]  /*0d00*/  IADD3 R12, PT, PT, R20, R3, R12 ;  /* 0x00000003140c7210 */ /* 0x000fce0007ffe00c */
.L_x_10:
[----:B------:R-:W-:Y:S05]  /*0d10*/  BSYNC.RECONVERGENT B2 ;  /* 0x0000000000027941 */ /* 0x000fea0003800200 */
.L_x_9:
[----:B------:R-:W-:Y:S05]  /*0d20*/  @P1 BRA `(.L_x_3) ;  /* 0x00000000003c1947 */ /* 0x000fea0003800000 */
[----:B------:R-:W0:Y:S01]  /*0d30*/  LDC.64 R4, c[0x0][0x398] ;  /* 0x0000e600ff047b82 */ /* 0x000e220000000a00 */
[----:B------:R-:W-:Y:S01]  /*0d40*/  IMAD R7, R8, R7, R6 ;  /* 0x0000000708077224 */ /* 0x000fe200078e0206 */
[----:B------:R-:W1:Y:S06]  /*0d50*/  LDCU UR6, c[0x0][0x3bc] ;  /* 0x00007780ff0677ac */ /* 0x000e6c0008000800 */
[----:B------:R-:W2:Y:S01]  /*0d60*/  LDC.64 R2, c[0x0][0x3a0] ;  /* 0x0000e800ff027b82 */ /* 0x000ea20000000a00 */
[----:B0-----:R-:W-:-:S06]  /*0d70*/  IMAD.WIDE R4, R7, 0x4, R4 ;  /* 0x0000000407047825 */ /* 0x001fcc00078e0204 */
[----:B------:R-:W3:Y:S01]  /*0d80*/  LDG.E R4, desc[UR4][R4.64] ;  /* 0x0000000404047981 */ /* 0x000ee2000c1e1900 */
[----:B--2---:R-:W-:-:S06]  /*0d90*/  IMAD.WIDE R2, R7, 0x4, R2 ;  /* 0x0000000407027825 */ /* 0x004fcc00078e0202 */
[----:B------:R-:W1:Y:S01]  /*0da0*/  LDG.E R2, desc[UR4][R2.64] ;  /* 0x0000000402027981 */ /* 0x000e62000c1e1900 */
[----:B------:R-:W-:-:S05]  /*0db0*/  IMAD.IADD R6, R13, 0x1, -R6 ;  /* 0x000000010d067824 */ /* 0x000fca00078e0a06 */
[----:B------:R-:W-:-:S05]  /*0dc0*/  IABS R0, R6 ;  /* 0x0000000600007213 */ /* 0x000fca0000000000 */
[----:B------:R-:W-:-:S04]  /*0dd0*/  IMAD.IADD R17, R17, 0x1, R0 ;  /* 0x0000000111117824 */ /* 0x000fc800078e0200 */
[----:B---3--:R-:W-:-:S04]  /*0de0*/  IMAD R17, R17, R4, RZ ;  /* 0x0000000411117224 */ /* 0x008fc800078e02ff */
[----:B-1----:R-:W-:-:S05]  /*0df0*/  IMAD R17, R2, UR6, -R17 ;  /* 0x0000000602117c24 */ /* 0x002fca000f8e0a11 */
[----:B------:R-:W-:-:S04]  /*0e00*/  VIMNMX R17, PT, PT, RZ, R17, !PT ;  /* 0x00000011ff117248 */ /* 0x000fc80007fe0100 */
[----:B------:R-:W-:-:S07]  /*0e10*/  IADD3 R12, PT, PT, R12, R17, RZ ;  /* 0x000000110c0c7210 */ /* 0x000fce0007ffe0ff */
.L_x_3:
[----:B------:R-:W-:Y:S05]  /*0e20*/  BSYNC.RECONVERGENT B0 ;  /* 0x0000000000007941 */ /* 0x000fea0003800200 */
.L_x_2:
[C---:B------:R-:W-:Y:S01]  /*0e30*/  ISETP.GE.AND P0, PT, R8.reuse, R15, PT ;  /* 0x0000000f0800720c */ /* 0x040fe20003f06270 */
[----:B------:R-:W-:Y:S01]  /*0e40*/  VIADD R8, R8, 0x1 ;  /* 0x0000000108087836 */ /* 0x000fe20000000000 */
[----:B------:R-:W-:-:S11]  /*0e50*/  IADD3 R9, PT, PT, R9, 0x1, RZ ;  /* 0x0000000109097810 */ /* 0x000fd60007ffe0ff */
[----:B------:R-:W-:Y:S05]  /*0e60*/  @!P0 BRA `(.L_x_11) ;  /* 0xfffffff000c88947 */ /* 0x000fea000383ffff */
.L_x_1:
[----:B------:R-:W-:Y:S05]  /*0e70*/  BSYNC.RECONVERGENT B1 ;  /* 0x0000000000017941 */ /* 0x000fea0003800200 */
.L_x_0:
[----:B------:R-:W0:Y:S01]  /*0e80*/  LDC.64 R2, c[0x0][0x3c0] ;  /* 0x0000f000ff027b82 */ /* 0x000e220000000a00 */
[----:B------:R-:W1:Y:S02]  /*0e90*/  LDCU UR6, c[0x0][0x384] ;  /* 0x00007080ff0677ac */ /* 0x000e640008000800 */
[----:B-1----:R-:W-:-:S04]  /*0ea0*/  IMAD R13, R16, UR6, R13 ;  /* 0x00000006100d7c24 */ /* 0x002fc8000f8e020d */
[----:B0-----:R-:W-:-:S05]  /*0eb0*/  IMAD.WIDE R2, R13, 0x4, R2 ;  /* 0x000000040d027825 */ /* 0x001fca00078e0202 */
[----:B------:R-:W-:Y:S01]  /*0ec0*/  STG.E desc[UR4][R2.64], R12 ;  /* 0x0000000c02007986 */ /* 0x000fe2000c101904 */
[----:B------:R-:W-:Y:S05]  /*0ed0*/  EXIT ;  /* 0x000000000000794d */ /* 0x000fea0003800000 */
.L_x_12:
[----:B------:R-:W-:-:S00]  /*0ee0*/  BRA `(.L_x_12) ;  /* 0xfffffffc00fc7947 */ /* 0x000fc0000383ffff */
[----:B------:R-:W-:-:S00]  /*0ef0*/  NOP ;  /* 0x0000000000007918 */ /* 0x000fc00000000000 */
        /* <DEDUP_REMOVED lines=8> */
.L_x_13:


//--------------------- .nv.shared.reserved.0     --------------------------
	.section	.nv.shared.reserved.0,"aw",@nobits
	.weak		__nv_reservedSMEM_offset_0_alias
	.size		__nv_reservedSMEM_offset_0_alias, 0, 64
	.other		__nv_reservedSMEM_offset_0_alias,@"STO_CUDA_RESERVED_SHARED STV_DEFAULT"
__nv_reservedSMEM_offset_0_alias:
	.zero		0
	.zero		64


//--------------------- .nv.constant0._Z14optimisticEval7ProblemiiPi --------------------------
	.section	.nv.constant0._Z14optimisticEval7ProblemiiPi,"a",@progbits
	.sectionflags	@""
	.align	4
.nv.constant0._Z14optimisticEval7ProblemiiPi:
	.zero		968


//--------------------- SYMBOLS --------------------------

	.type		.nv.reservedSmem.offset0,@object
	.size		.nv.reservedSmem.offset0,0x4
